//
// Generated by NVIDIA NVVM Compiler
//
// Compiler Build ID: CL-36424714
// Cuda compilation tools, release 13.0, V13.0.88
// Based on NVVM 20.0.0
//

.version 9.0
.target sm_100
.address_size 64

	// .globl	_Z7print1DPi4dim3
.extern .func  (.param .b32 func_retval0) vprintf
(
	.param .b64 vprintf_param_0,
	.param .b64 vprintf_param_1
)
;
.global .align 1 .b8 $str[73] = {115, 105, 122, 101, 40, 37, 100, 41, 44, 32, 98, 108, 111, 99, 107, 68, 105, 109, 40, 37, 100, 41, 44, 32, 98, 108, 111, 99, 107, 73, 100, 120, 40, 37, 100, 41, 44, 32, 116, 104, 114, 101, 97, 100, 73, 100, 120, 40, 37, 100, 41, 44, 32, 105, 110, 112, 117, 116, 40, 37, 100, 41, 44, 32, 103, 105, 100, 40, 37, 100, 41, 10};
.global .align 1 .b8 $str$1[85] = {115, 105, 122, 101, 40, 37, 100, 44, 37, 100, 41, 44, 32, 98, 108, 111, 99, 107, 68, 105, 109, 40, 37, 100, 44, 37, 100, 41, 44, 32, 98, 108, 111, 99, 107, 73, 100, 120, 40, 37, 100, 44, 37, 100, 41, 44, 32, 116, 104, 114, 101, 97, 100, 73, 100, 120, 40, 37, 100, 44, 37, 100, 41, 44, 32, 105, 110, 112, 117, 116, 40, 37, 100, 41, 44, 32, 103, 105, 100, 40, 37, 100, 41, 10};
.global .align 1 .b8 $str$2[97] = {115, 105, 122, 101, 40, 37, 100, 44, 37, 100, 44, 37, 100, 41, 44, 32, 98, 108, 111, 99, 107, 68, 105, 109, 40, 37, 100, 44, 37, 100, 44, 37, 100, 41, 44, 32, 98, 108, 111, 99, 107, 73, 100, 120, 40, 37, 100, 44, 37, 100, 44, 37, 100, 41, 44, 32, 116, 104, 114, 101, 97, 100, 73, 100, 120, 40, 37, 100, 44, 37, 100, 44, 37, 100, 41, 44, 32, 105, 110, 112, 117, 116, 40, 37, 100, 41, 44, 32, 103, 105, 100, 40, 37, 100, 41, 10};

.visible .entry _Z7print1DPi4dim3(
	.param .u64 .ptr .align 1 _Z7print1DPi4dim3_param_0,
	.param .align 4 .b8 _Z7print1DPi4dim3_param_1[12]
)
{
	.local .align 8 .b8 	__local_depot0[24];
	.reg .b64 	%SP;
	.reg .b64 	%SPL;
	.reg .pred 	%p<2>;
	.reg .b32 	%r<9>;
	.reg .b64 	%rd<9>;

	mov.u64 	%SPL, __local_depot0;
	cvta.local.u64 	%SP, %SPL;
	ld.param.u64 	%rd1, [_Z7print1DPi4dim3_param_0];
	ld.param.u32 	%r1, [_Z7print1DPi4dim3_param_1];
	mov.u32 	%r2, %ctaid.x;
	mov.u32 	%r3, %ntid.x;
	mov.u32 	%r4, %tid.x;
	mad.lo.s32 	%r5, %r2, %r3, %r4;
	setp.ge.u32 	%p1, %r5, %r1;
	@%p1 bra 	$L__BB0_2;
	add.u64 	%rd2, %SP, 0;
	add.u64 	%rd3, %SPL, 0;
	cvta.to.global.u64 	%rd4, %rd1;
	mul.wide.s32 	%rd5, %r5, 4;
	add.s64 	%rd6, %rd4, %rd5;
	ld.global.u32 	%r6, [%rd6];
	st.local.v2.u32 	[%rd3], {%r1, %r3};
	st.local.v2.u32 	[%rd3+8], {%r2, %r4};
	st.local.v2.u32 	[%rd3+16], {%r6, %r5};
	mov.u64 	%rd7, $str;
	cvta.global.u64 	%rd8, %rd7;
	{ // callseq 0, 0
	.param .b64 param0;
	st.param.b64 	[param0], %rd8;
	.param .b64 param1;
	st.param.b64 	[param1], %rd2;
	.param .b32 retval0;
	call.uni (retval0), 
	vprintf, 
	(
	param0, 
	param1
	);
	ld.param.b32 	%r7, [retval0];
	} // callseq 0
$L__BB0_2:
	ret;

}
	// .globl	_Z7print2DPi4dim3
.visible .entry _Z7print2DPi4dim3(
	.param .u64 .ptr .align 1 _Z7print2DPi4dim3_param_0,
	.param .align 4 .b8 _Z7print2DPi4dim3_param_1[12]
)
{
	.local .align 8 .b8 	__local_depot1[40];
	.reg .b64 	%SP;
	.reg .b64 	%SPL;
	.reg .pred 	%p<4>;
	.reg .b32 	%r<17>;
	.reg .b64 	%rd<9>;

	mov.u64 	%SPL, __local_depot1;
	cvta.local.u64 	%SP, %SPL;
	ld.param.u64 	%rd1, [_Z7print2DPi4dim3_param_0];
	ld.param.u32 	%r1, [_Z7print2DPi4dim3_param_1];
	ld.param.u32 	%r10, [_Z7print2DPi4dim3_param_1+4];
	mov.u32 	%r3, %ctaid.x;
	mov.u32 	%r4, %ntid.x;
	mov.u32 	%r5, %tid.x;
	mad.lo.s32 	%r11, %r3, %r4, %r5;
	mov.u32 	%r6, %ctaid.y;
	mov.u32 	%r7, %ntid.y;
	mov.u32 	%r8, %tid.y;
	mad.lo.s32 	%r12, %r6, %r7, %r8;
	mad.lo.s32 	%r9, %r1, %r12, %r11;
	setp.ge.u32 	%p1, %r11, %r1;
	setp.ge.u32 	%p2, %r12, %r10;
	or.pred  	%p3, %p1, %p2;
	@%p3 bra 	$L__BB1_2;
	add.u64 	%rd2, %SP, 0;
	add.u64 	%rd3, %SPL, 0;
	cvta.to.global.u64 	%rd4, %rd1;
	mul.wide.s32 	%rd5, %r9, 4;
	add.s64 	%rd6, %rd4, %rd5;
	ld.global.u32 	%r14, [%rd6];
	st.local.v2.u32 	[%rd3], {%r1, %r10};
	st.local.v2.u32 	[%rd3+8], {%r4, %r7};
	st.local.v2.u32 	[%rd3+16], {%r3, %r6};
	st.local.v2.u32 	[%rd3+24], {%r5, %r8};
	st.local.v2.u32 	[%rd3+32], {%r14, %r9};
	mov.u64 	%rd7, $str$1;
	cvta.global.u64 	%rd8, %rd7;
	{ // callseq 1, 0
	.param .b64 param0;
	st.param.b64 	[param0], %rd8;
	.param .b64 param1;
	st.param.b64 	[param1], %rd2;
	.param .b32 retval0;
	call.uni (retval0), 
	vprintf, 
	(
	param0, 
	param1
	);
	ld.param.b32 	%r15, [retval0];
	} // callseq 1
$L__BB1_2:
	ret;

}
	// .globl	_Z7print3DPi4dim3
.visible .entry _Z7print3DPi4dim3(
	.param .u64 .ptr .align 1 _Z7print3DPi4dim3_param_0,
	.param .align 4 .b8 _Z7print3DPi4dim3_param_1[12]
)
{
	.local .align 8 .b8 	__local_depot2[56];
	.reg .b64 	%SP;
	.reg .b64 	%SPL;
	.reg .pred 	%p<6>;
	.reg .b32 	%r<25>;
	.reg .b64 	%rd<9>;

	mov.u64 	%SPL, __local_depot2;
	cvta.local.u64 	%SP, %SPL;
	ld.param.u64 	%rd1, [_Z7print3DPi4dim3_param_0];
	ld.param.u32 	%r1, [_Z7print3DPi4dim3_param_1];
	ld.param.u32 	%r14, [_Z7print3DPi4dim3_param_1+8];
	ld.param.u32 	%r15, [_Z7print3DPi4dim3_param_1+4];
	mov.u32 	%r4, %ctaid.x;
	mov.u32 	%r5, %ntid.x;
	mov.u32 	%r6, %tid.x;
	mad.lo.s32 	%r16, %r4, %r5, %r6;
	mov.u32 	%r7, %ctaid.y;
	mov.u32 	%r8, %ntid.y;
	mov.u32 	%r9, %tid.y;
	mad.lo.s32 	%r17, %r7, %r8, %r9;
	mov.u32 	%r10, %ctaid.z;
	mov.u32 	%r11, %ntid.z;
	mov.u32 	%r12, %tid.z;
	mad.lo.s32 	%r19, %r10, %r11, %r12;
	mad.lo.s32 	%r21, %r15, %r19, %r17;
	mad.lo.s32 	%r13, %r21, %r1, %r16;
	setp.ge.u32 	%p1, %r16, %r1;
	setp.ge.u32 	%p2, %r17, %r15;
	or.pred  	%p3, %p1, %p2;
	setp.ge.u32 	%p4, %r19, %r14;
	or.pred  	%p5, %p3, %p4;
	@%p5 bra 	$L__BB2_2;
	add.u64 	%rd2, %SP, 0;
	add.u64 	%rd3, %SPL, 0;
	cvta.to.global.u64 	%rd4, %rd1;
	mul.wide.s32 	%rd5, %r13, 4;
	add.s64 	%rd6, %rd4, %rd5;
	ld.global.u32 	%r22, [%rd6];
	st.local.v2.u32 	[%rd3], {%r1, %r15};
	st.local.v2.u32 	[%rd3+8], {%r14, %r5};
	st.local.v2.u32 	[%rd3+16], {%r8, %r11};
	st.local.v2.u32 	[%rd3+24], {%r4, %r7};
	st.local.v2.u32 	[%rd3+32], {%r10, %r6};
	st.local.v2.u32 	[%rd3+40], {%r9, %r12};
	st.local.v2.u32 	[%rd3+48], {%r22, %r13};
	mov.u64 	%rd7, $str$2;
	cvta.global.u64 	%rd8, %rd7;
	{ // callseq 2, 0
	.param .b64 param0;
	st.param.b64 	[param0], %rd8;
	.param .b64 param1;
	st.param.b64 	[param1], %rd2;
	.param .b32 retval0;
	call.uni (retval0), 
	vprintf, 
	(
	param0, 
	param1
	);
	ld.param.b32 	%r23, [retval0];
	} // callseq 2
$L__BB2_2:
	ret;

}


// ===== COMPILED SASS (sm_100) =====

	.target	sm_100

	.elftype	@"ET_EXEC"


//--------------------- .note.nv.tkinfo           --------------------------
	.section	.note.nv.tkinfo,"",@"SHT_NOTE"
	.sectionflags	@"SHF_NOTE_NV_TKINFO"
	.tkinfo
        /*0018*/ 	.word	0x00000002
        /*0030*/ 	.string	""
        /*0030*/ 	.string	"ptxas"
        /*0030*/ 	.string	"Cuda compilation tools, release 13.0, V13.0.88"
        /*0030*/ 	.string	"Build cuda_13.0.r13.0/compiler.36424714_0"
        /*0030*/ 	.string	"-arch sm_100 -m 64 "



//--------------------- .note.nv.cuinfo           --------------------------
	.section	.note.nv.cuinfo,"",@"SHT_NOTE"
	.sectionflags	@"SHF_NOTE_NV_CUINFO"
        /*0018*/ 	.short	0x0002
        /*001a*/ 	.short	0x0064
        /*001c*/ 	.short	0x0082
	.zero		2


//--------------------- .nv.info                  --------------------------
	.section	.nv.info,"",@"SHT_CUDA_INFO"
	.align	4


	//----- nvinfo : EIATTR_REGCOUNT
	.align		4
        /*0000*/ 	.byte	0x04, 0x2f
        /*0002*/ 	.short	(.L_4 - .L_3)
	.align		4
.L_3:
        /*0004*/ 	.word	index@(_Z7print1DPi4dim3)
        /*0008*/ 	.word	0x00000018


	//----- nvinfo : EIATTR_FRAME_SIZE
	.align		4
.L_4:
        /*000c*/ 	.byte	0x04, 0x11
        /*000e*/ 	.short	(.L_6 - .L_5)
	.align		4
.L_5:
        /*0010*/ 	.word	index@(_Z7print1DPi4dim3)
        /*0014*/ 	.word	0x00000018


	//----- nvinfo : EIATTR_REGCOUNT
	.align		4
.L_6:
        /*0018*/ 	.byte	0x04, 0x2f
        /*001a*/ 	.short	(.L_8 - .L_7)
	.align		4
.L_7:
        /*001c*/ 	.word	index@(_Z7print2DPi4dim3)
        /*0020*/ 	.word	0x00000018


	//----- nvinfo : EIATTR_FRAME_SIZE
	.align		4
.L_8:
        /*0024*/ 	.byte	0x04, 0x11
        /*0026*/ 	.short	(.L_10 - .L_9)
	.align		4
.L_9:
        /*0028*/ 	.word	index@(_Z7print2DPi4dim3)
        /*002c*/ 	.word	0x00000028


	//----- nvinfo : EIATTR_REGCOUNT
	.align		4
.L_10:
        /*0030*/ 	.byte	0x04, 0x2f
        /*0032*/ 	.short	(.L_12 - .L_11)
	.align		4
.L_11:
        /*0034*/ 	.word	index@(_Z7print3DPi4dim3)
        /*0038*/ 	.word	0x0000001a


	//----- nvinfo : EIATTR_FRAME_SIZE
	.align		4
.L_12:
        /*003c*/ 	.byte	0x04, 0x11
        /*003e*/ 	.short	(.L_14 - .L_13)
	.align		4
.L_13:
        /*0040*/ 	.word	index@(_Z7print3DPi4dim3)
        /*0044*/ 	.word	0x00000038


	//----- nvinfo : EIATTR_MIN_STACK_SIZE
	.align		4
.L_14:
        /*0048*/ 	.byte	0x04, 0x12
        /*004a*/ 	.short	(.L_16 - .L_15)
	.align		4
.L_15:
        /*004c*/ 	.word	index@(_Z7print3DPi4dim3)
        /*0050*/ 	.word	0x00000038


	//----- nvinfo : EIATTR_MIN_STACK_SIZE
	.align		4
.L_16:
        /*0054*/ 	.byte	0x04, 0x12
        /*0056*/ 	.short	(.L_18 - .L_17)
	.align		4
.L_17:
        /*0058*/ 	.word	index@(_Z7print2DPi4dim3)
        /*005c*/ 	.word	0x00000028


	//----- nvinfo : EIATTR_MIN_STACK_SIZE
	.align		4
.L_18:
        /*0060*/ 	.byte	0x04, 0x12
        /*0062*/ 	.short	(.L_20 - .L_19)
	.align		4
.L_19:
        /*0064*/ 	.word	index@(_Z7print1DPi4dim3)
        /*0068*/ 	.word	0x00000018
.L_20:


//--------------------- .nv.compat                --------------------------
	.section	.nv.compat,"",@"SHT_CUDA_COMPAT_INFO"
	.align	4
        /*0000*/ 	.byte	0x02, 0x09, 0x00, 0x00, 0x02, 0x02, 0x01, 0x00, 0x02, 0x05, 0x05, 0x00, 0x03, 0x07, 0x01, 0x01
        /*0010*/ 	.byte	0x02, 0x03, 0x00, 0x00, 0x02, 0x06, 0x01, 0x00, 0x04, 0x0b, 0x08, 0x00, 0x09, 0x00, 0x00, 0x00
        /*0020*/ 	.byte	0x00, 0x00, 0x00, 0x00


//--------------------- .nv.info._Z7print3DPi4dim3 --------------------------
	.section	.nv.info._Z7print3DPi4dim3,"",@"SHT_CUDA_INFO"
	.sectionflags	@""
	.align	4


	//----- nvinfo : EIATTR_CUDA_API_VERSION
	.align		4
        /*0000*/ 	.byte	0x04, 0x37
        /*0002*/ 	.short	(.L_22 - .L_21)
.L_21:
        /*0004*/ 	.word	0x00000082


	//----- nvinfo : EIATTR_KPARAM_INFO
	.align		4
.L_22:
        /*0008*/ 	.byte	0x04, 0x17
        /*000a*/ 	.short	(.L_24 - .L_23)
.L_23:
        /*000c*/ 	.word	0x00000000
        /*0010*/ 	.short	0x0001
        /*0012*/ 	.short	0x0008
        /*0014*/ 	.byte	0x00, 0xf0, 0x31, 0x00


	//----- nvinfo : EIATTR_KPARAM_INFO
	.align		4
.L_24:
        /*0018*/ 	.byte	0x04, 0x17
        /*001a*/ 	.short	(.L_26 - .L_25)
.L_25:
        /*001c*/ 	.word	0x00000000
        /*0020*/ 	.short	0x0000
        /*0022*/ 	.short	0x0000
        /*0024*/ 	.byte	0x00, 0xf5, 0x21, 0x00


	//----- nvinfo : EIATTR_SPARSE_MMA_MASK
	.align		4
.L_26:
        /*0028*/ 	.byte	0x03, 0x50
        /*002a*/ 	.short	0x0000


	//----- nvinfo : EIATTR_MAXREG_COUNT
	.align		4
        /*002c*/ 	.byte	0x03, 0x1b
        /*002e*/ 	.short	0x00ff


	//----- nvinfo : EIATTR_EXTERNS
	.align		4
        /*0030*/ 	.byte	0x04, 0x0f
        /*0032*/ 	.short	(.L_28 - .L_27)


	//   ....[0]....
	.align		4
.L_27:
        /*0034*/ 	.word	index@(vprintf)


	//----- nvinfo : EIATTR_MERCURY_ISA_VERSION
	.align		4
.L_28:
        /*0038*/ 	.byte	0x03, 0x5f
        /*003a*/ 	.short	0x0101


	//----- nvinfo : EIATTR_VRC_CTA_INIT_COUNT
	.align		4
        /*003c*/ 	.byte	0x02, 0x4a
	.zero		1
	.zero		1


	//----- nvinfo : EIATTR_SYSCALL_OFFSETS
	.align		4
        /*0040*/ 	.byte	0x04, 0x46
        /*0042*/ 	.short	(.L_30 - .L_29)


	//   ....[0]....
.L_29:
        /*0044*/ 	.word	0x000002b0


	//----- nvinfo : EIATTR_EXIT_INSTR_OFFSETS
	.align		4
.L_30:
        /*0048*/ 	.byte	0x04, 0x1c
        /*004a*/ 	.short	(.L_32 - .L_31)


	//   ....[0]....
.L_31:
        /*004c*/ 	.word	0x00000170


	//   ....[1]....
        /*0050*/ 	.word	0x000002c0


	//----- nvinfo : EIATTR_CRS_STACK_SIZE
	.align		4
.L_32:
        /*0054*/ 	.byte	0x04, 0x1e
        /*0056*/ 	.short	(.L_34 - .L_33)
.L_33:
        /*0058*/ 	.word	0x00000000


	//----- nvinfo : EIATTR_CBANK_PARAM_SIZE
	.align		4
.L_34:
        /*005c*/ 	.byte	0x03, 0x19
        /*005e*/ 	.short	0x0014


	//----- nvinfo : EIATTR_PARAM_CBANK
	.align		4
        /*0060*/ 	.byte	0x04, 0x0a
        /*0062*/ 	.short	(.L_36 - .L_35)
	.align		4
.L_35:
        /*0064*/ 	.word	index@(.nv.constant0._Z7print3DPi4dim3)
        /*0068*/ 	.short	0x0380
        /*006a*/ 	.short	0x0014


	//----- nvinfo : EIATTR_SW_WAR
	.align		4
.L_36:
        /*006c*/ 	.byte	0x04, 0x36
        /*006e*/ 	.short	(.L_38 - .L_37)
.L_37:
        /*0070*/ 	.word	0x00000008
.L_38:


//--------------------- .nv.info._Z7print2DPi4dim3 --------------------------
	.section	.nv.info._Z7print2DPi4dim3,"",@"SHT_CUDA_INFO"
	.sectionflags	@""
	.align	4


	//----- nvinfo : EIATTR_CUDA_API_VERSION
	.align		4
        /*0000*/ 	.byte	0x04, 0x37
        /*0002*/ 	.short	(.L_40 - .L_39)
.L_39:
        /*0004*/ 	.word	0x00000082


	//----- nvinfo : EIATTR_KPARAM_INFO
	.align		4
.L_40:
        /*0008*/ 	.byte	0x04, 0x17
        /*000a*/ 	.short	(.L_42 - .L_41)
.L_41:
        /*000c*/ 	.word	0x00000000
        /*0010*/ 	.short	0x0001
        /*0012*/ 	.short	0x0008
        /*0014*/ 	.byte	0x00, 0xf0, 0x31, 0x00


	//----- nvinfo : EIATTR_KPARAM_INFO
	.align		4
.L_42:
        /*0018*/ 	.byte	0x04, 0x17
        /*001a*/ 	.short	(.L_44 - .L_43)
.L_43:
        /*001c*/ 	.word	0x00000000
        /*0020*/ 	.short	0x0000
        /*0022*/ 	.short	0x0000
        /*0024*/ 	.byte	0x00, 0xf5, 0x21, 0x00


	//----- nvinfo : EIATTR_SPARSE_MMA_MASK
	.align		4
.L_44:
        /*0028*/ 	.byte	0x03, 0x50
        /*002a*/ 	.short	0x0000


	//----- nvinfo : EIATTR_MAXREG_COUNT
	.align		4
        /*002c*/ 	.byte	0x03, 0x1b
        /*002e*/ 	.short	0x00ff


	//----- nvinfo : EIATTR_EXTERNS
	.align		4
        /*0030*/ 	.byte	0x04, 0x0f
        /*0032*/ 	.short	(.L_46 - .L_45)


	//   ....[0]....
	.align		4
.L_45:
        /*0034*/ 	.word	index@(vprintf)


	//----- nvinfo : EIATTR_MERCURY_ISA_VERSION
	.align		4
.L_46:
        /*0038*/ 	.byte	0x03, 0x5f
        /*003a*/ 	.short	0x0101


	//----- nvinfo : EIATTR_VRC_CTA_INIT_COUNT
	.align		4
        /*003c*/ 	.byte	0x02, 0x4a
	.zero		1
	.zero		1


	//----- nvinfo : EIATTR_SYSCALL_OFFSETS
	.align		4
        /*0040*/ 	.byte	0x04, 0x46
        /*0042*/ 	.short	(.L_48 - .L_47)


	//   ....[0]....
.L_47:
        /*0044*/ 	.word	0x00000220


	//----- nvinfo : EIATTR_EXIT_INSTR_OFFSETS
	.align		4
.L_48:
        /*0048*/ 	.byte	0x04, 0x1c
        /*004a*/ 	.short	(.L_50 - .L_49)


	//   ....[0]....
.L_49:
        /*004c*/ 	.word	0x00000110


	//   ....[1]....
        /*0050*/ 	.word	0x00000230


	//----- nvinfo : EIATTR_CRS_STACK_SIZE
	.align		4
.L_50:
        /*0054*/ 	.byte	0x04, 0x1e
        /*0056*/ 	.short	(.L_52 - .L_51)
.L_51:
        /*0058*/ 	.word	0x00000000


	//----- nvinfo : EIATTR_CBANK_PARAM_SIZE
	.align		4
.L_52:
        /*005c*/ 	.byte	0x03, 0x19
        /*005e*/ 	.short	0x0014


	//----- nvinfo : EIATTR_PARAM_CBANK
	.align		4
        /*0060*/ 	.byte	0x04, 0x0a
        /*0062*/ 	.short	(.L_54 - .L_53)
	.align		4
.L_53:
        /*0064*/ 	.word	index@(.nv.constant0._Z7print2DPi4dim3)
        /*0068*/ 	.short	0x0380
        /*006a*/ 	.short	0x0014


	//----- nvinfo : EIATTR_SW_WAR
	.align		4
.L_54:
        /*006c*/ 	.byte	0x04, 0x36
        /*006e*/ 	.short	(.L_56 - .L_55)
.L_55:
        /*0070*/ 	.word	0x00000008
.L_56:


//--------------------- .nv.info._Z7print1DPi4dim3 --------------------------
	.section	.nv.info._Z7print1DPi4dim3,"",@"SHT_CUDA_INFO"
	.sectionflags	@""
	.align	4


	//----- nvinfo : EIATTR_CUDA_API_VERSION
	.align		4
        /*0000*/ 	.byte	0x04, 0x37
        /*0002*/ 	.short	(.L_58 - .L_57)
.L_57:
        /*0004*/ 	.word	0x00000082


	//----- nvinfo : EIATTR_KPARAM_INFO
	.align		4
.L_58:
        /*0008*/ 	.byte	0x04, 0x17
        /*000a*/ 	.short	(.L_60 - .L_59)
.L_59:
        /*000c*/ 	.word	0x00000000
        /*0010*/ 	.short	0x0001
        /*0012*/ 	.short	0x0008
        /*0014*/ 	.byte	0x00, 0xf0, 0x31, 0x00


	//----- nvinfo : EIATTR_KPARAM_INFO
	.align		4
.L_60:
        /*0018*/ 	.byte	0x04, 0x17
        /*001a*/ 	.short	(.L_62 - .L_61)
.L_61:
        /*001c*/ 	.word	0x00000000
        /*0020*/ 	.short	0x0000
        /*0022*/ 	.short	0x0000
        /*0024*/ 	.byte	0x00, 0xf5, 0x21, 0x00


	//----- nvinfo : EIATTR_SPARSE_MMA_MASK
	.align		4
.L_62:
        /*0028*/ 	.byte	0x03, 0x50
        /*002a*/ 	.short	0x0000


	//----- nvinfo : EIATTR_MAXREG_COUNT
	.align		4
        /*002c*/ 	.byte	0x03, 0x1b
        /*002e*/ 	.short	0x00ff


	//----- nvinfo : EIATTR_EXTERNS
	.align		4
        /*0030*/ 	.byte	0x04, 0x0f
        /*0032*/ 	.short	(.L_64 - .L_63)


	//   ....[0]....
	.align		4
.L_63:
        /*0034*/ 	.word	index@(vprintf)


	//----- nvinfo : EIATTR_MERCURY_ISA_VERSION
	.align		4
.L_64:
        /*0038*/ 	.byte	0x03, 0x5f
        /*003a*/ 	.short	0x0101


	//----- nvinfo : EIATTR_VRC_CTA_INIT_COUNT
	.align		4
        /*003c*/ 	.byte	0x02, 0x4a
	.zero		1
	.zero		1


	//----- nvinfo : EIATTR_SYSCALL_OFFSETS
	.align		4
        /*0040*/ 	.byte	0x04, 0x46
        /*0042*/ 	.short	(.L_66 - .L_65)


	//   ....[0]....
.L_65:
        /*0044*/ 	.word	0x000001a0


	//----- nvinfo : EIATTR_EXIT_INSTR_OFFSETS
	.align		4
.L_66:
        /*0048*/ 	.byte	0x04, 0x1c
        /*004a*/ 	.short	(.L_68 - .L_67)


	//   ....[0]....
.L_67:
        /*004c*/ 	.word	0x000000c0


	//   ....[1]....
        /*0050*/ 	.word	0x000001b0


	//----- nvinfo : EIATTR_CRS_STACK_SIZE
	.align		4
.L_68:
        /*0054*/ 	.byte	0x04, 0x1e
        /*0056*/ 	.short	(.L_70 - .L_69)
.L_69:
        /*0058*/ 	.word	0x00000000


	//----- nvinfo : EIATTR_CBANK_PARAM_SIZE
	.align		4
.L_70:
        /*005c*/ 	.byte	0x03, 0x19
        /*005e*/ 	.short	0x0014


	//----- nvinfo : EIATTR_PARAM_CBANK
	.align		4
        /*0060*/ 	.byte	0x04, 0x0a
        /*0062*/ 	.short	(.L_72 - .L_71)
	.align		4
.L_71:
        /*0064*/ 	.word	index@(.nv.constant0._Z7print1DPi4dim3)
        /*0068*/ 	.short	0x0380
        /*006a*/ 	.short	0x0014


	//----- nvinfo : EIATTR_SW_WAR
	.align		4
.L_72:
        /*006c*/ 	.byte	0x04, 0x36
        /*006e*/ 	.short	(.L_74 - .L_73)
.L_73:
        /*0070*/ 	.word	0x00000008
.L_74:


//--------------------- .nv.callgraph             --------------------------
	.section	.nv.callgraph,"",@"SHT_CUDA_CALLGRAPH"
	.align	4
	.sectionentsize	8
	.align		4
        /*0000*/ 	.word	0x00000000
	.align		4
        /*0004*/ 	.word	0xffffffff
	.align		4
        /*0008*/ 	.word	index@(_Z7print3DPi4dim3)
	.align		4
        /*000c*/ 	.word	index@(vprintf)
	.align		4
        /*0010*/ 	.word	index@(_Z7print2DPi4dim3)
	.align		4
        /*0014*/ 	.word	index@(vprintf)
	.align		4
        /*0018*/ 	.word	index@(_Z7print1DPi4dim3)
	.align		4
        /*001c*/ 	.word	index@(vprintf)
	.align		4
        /*0020*/ 	.word	0x00000000
	.align		4
        /*0024*/ 	.word	0xfffffffe
	.align		4
        /*0028*/ 	.word	0x00000000
	.align		4
        /*002c*/ 	.word	0xfffffffd
	.align		4
        /*0030*/ 	.word	0x00000000
	.align		4
        /*0034*/ 	.word	0xfffffffc


//--------------------- .nv.constant4             --------------------------
	.section	.nv.constant4,"a",@progbits
	.align	8
	.align		8
.nv.constant4:
        /*0000*/ 	.dword	vprintf
	.align		8
        /*0008*/ 	.dword	$str
	.align		8
        /*0010*/ 	.dword	$str$1
	.align		8
        /*0018*/ 	.dword	$str$2


//--------------------- .text._Z7print3DPi4dim3   --------------------------
	.section	.text._Z7print3DPi4dim3,"ax",@progbits
	.align	128
        .global         _Z7print3DPi4dim3
        .type           _Z7print3DPi4dim3,@function
        .size           _Z7print3DPi4dim3,(.L_x_6 - _Z7print3DPi4dim3)
        .other          _Z7print3DPi4dim3,@"STO_CUDA_ENTRY STV_DEFAULT"
_Z7print3DPi4dim3:
.text._Z7print3DPi4dim3:
[----:B------:R-:W0:Y:S01]  /*0000*/  LDC R1, c[0x0][0x37c] ;  /* 0x0000df00ff017b82 */ /* 0x000e220000000800 */
[----:B------:R-:W1:Y:S01]  /*0010*/  S2R R11, SR_CTAID.Y ;  /* 0x00000000000b7919 */ /* 0x000e620000002600 */
[----:B------:R-:W2:Y:S06]  /*0020*/  LDCU UR5, c[0x0][0x2fc] ;  /* 0x00005f80ff0577ac */ /* 0x000eac0008000800 */
[----:B------:R-:W3:Y:S01]  /*0030*/  LDC R15, c[0x0][0x360] ;  /* 0x0000d800ff0f7b82 */ /* 0x000ee20000000800 */
[----:B0-----:R-:W-:Y:S01]  /*0040*/  VIADD R1, R1, 0xffffffc8 ;  /* 0xffffffc801017836 */ /* 0x001fe20000000000 */
[----:B------:R-:W1:Y:S01]  /*0050*/  S2R R8, SR_TID.Y ;  /* 0x0000000000087919 */ /* 0x000e620000002200 */
[----:B------:R-:W0:Y:S01]  /*0060*/  LDCU UR4, c[0x0][0x2f8] ;  /* 0x00005f00ff0477ac */ /* 0x000e220008000800 */
[----:B------:R-:W3:Y:S04]  /*0070*/  S2R R10, SR_CTAID.X ;  /* 0x00000000000a7919 */ /* 0x000ee80000002500 */
[----:B------:R-:W1:Y:S01]  /*0080*/  LDC R12, c[0x0][0x364] ;  /* 0x0000d900ff0c7b82 */ /* 0x000e620000000800 */
[----:B------:R-:W3:Y:S01]  /*0090*/  S2R R3, SR_TID.X ;  /* 0x0000000000037919 */ /* 0x000ee20000002100 */
[----:B------:R-:W4:Y:S06]  /*00a0*/  S2R R2, SR_CTAID.Z ;  /* 0x0000000000027919 */ /* 0x000f2c0000002700 */
[----:B------:R-:W5:Y:S01]  /*00b0*/  LDC.64 R16, c[0x0][0x388] ;  /* 0x0000e200ff107b82 */ /* 0x000f620000000a00 */
[----:B------:R-:W4:Y:S01]  /*00c0*/  S2R R9, SR_TID.Z ;  /* 0x0000000000097919 */ /* 0x000f220000002300 */
[----:B0-----:R-:W-:-:S06]  /*00d0*/  IADD3 R6, P1, PT, R1, UR4, RZ ;  /* 0x0000000401067c10 */ /* 0x001fcc000ff3e0ff */
[----:B------:R-:W4:Y:S01]  /*00e0*/  LDC R13, c[0x0][0x368] ;  /* 0x0000da00ff0d7b82 */ /* 0x000f220000000800 */
[----:B--2---:R-:W-:-:S07]  /*00f0*/  IMAD.X R7, RZ, RZ, UR5, P1 ;  /* 0x00000005ff077e24 */ /* 0x004fce00088e06ff */
[----:B------:R-:W0:Y:S01]  /*0100*/  LDC R14, c[0x0][0x390] ;  /* 0x0000e400ff0e7b82 */ /* 0x000e220000000800 */
[----:B-1----:R-:W-:-:S05]  /*0110*/  IMAD R0, R11, R12, R8 ;  /* 0x0000000c0b007224 */ /* 0x002fca00078e0208 */
[----:B-----5:R-:W-:Y:S01]  /*0120*/  ISETP.GE.U32.AND P0, PT, R0, R17, PT ;  /* 0x000000110000720c */ /* 0x020fe20003f06070 */
[----:B---3--:R-:W-:-:S05]  /*0130*/  IMAD R19, R10, R15, R3 ;  /* 0x0000000f0a137224 */ /* 0x008fca00078e0203 */
[----:B------:R-:W-:Y:S01]  /*0140*/  ISETP.GE.U32.OR P0, PT, R19, R16, P0 ;  /* 0x000000101300720c */ /* 0x000fe20000706470 */
[----:B----4-:R-:W-:-:S05]  /*0150*/  IMAD R21, R2, R13, R9 ;  /* 0x0000000d02157224 */ /* 0x010fca00078e0209 */
[----:B0-----:R-:W-:-:S13]  /*0160*/  ISETP.GE.U32.OR P0, PT, R21, R14, P0 ;  /* 0x0000000e1500720c */ /* 0x001fda0000706470 */
[----:B------:R-:W-:Y:S05]  /*0170*/  @P0 EXIT ;  /* 0x000000000000094d */ /* 0x000fea0003800000 */
[----:B------:R-:W0:Y:S01]  /*0180*/  LDC.64 R4, c[0x0][0x380] ;  /* 0x0000e000ff047b82 */ /* 0x000e220000000a00 */
[----:B------:R-:W1:Y:S01]  /*0190*/  LDCU.64 UR4, c[0x0][0x358] ;  /* 0x00006b00ff0477ac */ /* 0x000e620008000a00 */
[----:B------:R-:W-:-:S04]  /*01a0*/  IMAD R0, R21, R17, R0 ;  /* 0x0000001115007224 */ /* 0x000fc800078e0200 */
[----:B------:R-:W-:-:S04]  /*01b0*/  IMAD R19, R0, R16, R19 ;  /* 0x0000001000137224 */ /* 0x000fc800078e0213 */
[----:B0-----:R-:W-:-:S05]  /*01c0*/  IMAD.WIDE R4, R19, 0x4, R4 ;  /* 0x0000000413047825 */ /* 0x001fca00078e0204 */
[----:B-1----:R0:W2:Y:S01]  /*01d0*/  LDG.E R18, desc[UR4][R4.64] ;  /* 0x0000000404127981 */ /* 0x0020a2000c1e1900 */
[----:B------:R-:W-:Y:S01]  /*01e0*/  MOV R0, 0x0 ;  /* 0x0000000000007802 */ /* 0x000fe20000000f00 */
[----:B------:R-:W0:Y:S02]  /*01f0*/  LDCU.64 UR4, c[0x4][0x18] ;  /* 0x01000300ff0477ac */ /* 0x000e240008000a00 */
[----:B------:R1:W-:Y:S01]  /*0200*/  STL.64 [R1], R16 ;  /* 0x0000001001007387 */ /* 0x0003e20000100a00 */
[----:B------:R1:W3:Y:S03]  /*0210*/  LDC.64 R22, c[0x4][R0] ;  /* 0x0100000000167b82 */ /* 0x0002e60000000a00 */
[----:B------:R1:W-:Y:S04]  /*0220*/  STL.64 [R1+0x8], R14 ;  /* 0x0000080e01007387 */ /* 0x0003e80000100a00 */
[----:B------:R1:W-:Y:S04]  /*0230*/  STL.64 [R1+0x10], R12 ;  /* 0x0000100c01007387 */ /* 0x0003e80000100a00 */
[----:B------:R1:W-:Y:S04]  /*0240*/  STL.64 [R1+0x18], R10 ;  /* 0x0000180a01007387 */ /* 0x0003e80000100a00 */
[----:B------:R1:W-:Y:S01]  /*0250*/  STL.64 [R1+0x20], R2 ;  /* 0x0000200201007387 */ /* 0x0003e20000100a00 */
[----:B0-----:R-:W-:-:S02]  /*0260*/  MOV R4, UR4 ;  /* 0x0000000400047c02 */ /* 0x001fc40008000f00 */
[----:B------:R-:W-:Y:S01]  /*0270*/  MOV R5, UR5 ;  /* 0x0000000500057c02 */ /* 0x000fe20008000f00 */
[----:B------:R1:W-:Y:S04]  /*0280*/  STL.64 [R1+0x28], R8 ;  /* 0x0000280801007387 */ /* 0x0003e80000100a00 */
[----:B--23--:R1:W-:Y:S02]  /*0290*/  STL.64 [R1+0x30], R18 ;  /* 0x0000301201007387 */ /* 0x00c3e40000100a00 */
[----:B------:R-:W-:-:S07]  /*02a0*/  LEPC R20, `(.L_x_0) ;  /* 0x000000001014794e */ /* 0x000fce0000000000 */
[----:B-1----:R-:W-:Y:S05]  /*02b0*/  CALL.ABS.NOINC R22 ;  /* 0x0000000016007343 */ /* 0x002fea0003c00000 */
.L_x_0:
[----:B------:R-:W-:Y:S05]  /*02c0*/  EXIT ;  /* 0x000000000000794d */ /* 0x000fea0003800000 */
.L_x_1:
[----:B------:R-:W-:-:S00]  /*02d0*/  BRA `(.L_x_1) ;  /* 0xfffffffc00fc7947 */ /* 0x000fc0000383ffff */
[----:B------:R-:W-:-:S00]  /*02e0*/  NOP ;  /* 0x0000000000007918 */ /* 0x000fc00000000000 */
        /* <DEDUP_REMOVED lines=9> */
.L_x_6:


//--------------------- .text._Z7print2DPi4dim3   --------------------------
	.section	.text._Z7print2DPi4dim3,"ax",@progbits
	.align	128
        .global         _Z7print2DPi4dim3
        .type           _Z7print2DPi4dim3,@function
        .size           _Z7print2DPi4dim3,(.L_x_7 - _Z7print2DPi4dim3)
        .other          _Z7print2DPi4dim3,@"STO_CUDA_ENTRY STV_DEFAULT"
_Z7print2DPi4dim3:
.text._Z7print2DPi4dim3:
        /* <DEDUP_REMOVED lines=9> */
[----:B------:R-:W3:Y:S07]  /*0090*/  S2R R16, SR_TID.X ;  /* 0x0000000000107919 */ /* 0x000eee0000002100 */
[----:B------:R-:W4:Y:S01]  /*00a0*/  LDC.64 R18, c[0x0][0x388] ;  /* 0x0000e200ff127b82 */ /* 0x000f220000000a00 */
[----:B0-----:R-:W-:-:S05]  /*00b0*/  IADD3 R6, P1, PT, R1, UR4, RZ ;  /* 0x0000000401067c10 */ /* 0x001fca000ff3e0ff */
[----:B--2---:R-:W-:Y:S02]  /*00c0*/  IMAD.X R7, RZ, RZ, UR5, P1 ;  /* 0x00000005ff077e24 */ /* 0x004fe400088e06ff */
[----:B-1----:R-:W-:-:S05]  /*00d0*/  IMAD R0, R13, R15, R17 ;  /* 0x0000000f0d007224 */ /* 0x002fca00078e0211 */
[----:B----4-:R-:W-:Y:S01]  /*00e0*/  ISETP.GE.U32.AND P0, PT, R0, R19, PT ;  /* 0x000000130000720c */ /* 0x010fe20003f06070 */
[----:B---3--:R-:W-:-:S05]  /*00f0*/  IMAD R9, R12, R14, R16 ;  /* 0x0000000e0c097224 */ /* 0x008fca00078e0210 */
[----:B------:R-:W-:-:S13]  /*0100*/  ISETP.GE.U32.OR P0, PT, R9, R18, P0 ;  /* 0x000000120900720c */ /* 0x000fda0000706470 */
[----:B------:R-:W-:Y:S05]  /*0110*/  @P0 EXIT ;  /* 0x000000000000094d */ /* 0x000fea0003800000 */
[----:B------:R-:W0:Y:S01]  /*0120*/  LDC.64 R2, c[0x0][0x380] ;  /* 0x0000e000ff027b82 */ /* 0x000e220000000a00 */
[----:B------:R-:W1:Y:S01]  /*0130*/  LDCU.64 UR4, c[0x0][0x358] ;  /* 0x00006b00ff0477ac */ /* 0x000e620008000a00 */
[----:B------:R-:W-:-:S04]  /*0140*/  IMAD R9, R0, R18, R9 ;  /* 0x0000001200097224 */ /* 0x000fc800078e0209 */
[----:B0-----:R-:W-:-:S05]  /*0150*/  IMAD.WIDE R2, R9, 0x4, R2 ;  /* 0x0000000409027825 */ /* 0x001fca00078e0202 */
[----:B-1----:R-:W2:Y:S01]  /*0160*/  LDG.E R8, desc[UR4][R2.64] ;  /* 0x0000000402087981 */ /* 0x002ea2000c1e1900 */
[----:B------:R-:W-:Y:S01]  /*0170*/  MOV R0, 0x0 ;  /* 0x0000000000007802 */ /* 0x000fe20000000f00 */
[----:B------:R-:W0:Y:S02]  /*0180*/  LDCU.64 UR4, c[0x4][0x10] ;  /* 0x01000200ff0477ac */ /* 0x000e240008000a00 */
[----:B------:R1:W-:Y:S01]  /*0190*/  STL.64 [R1], R18 ;  /* 0x0000001201007387 */ /* 0x0003e20000100a00 */
[----:B------:R1:W3:Y:S03]  /*01a0*/  LDC.64 R10, c[0x4][R0] ;  /* 0x01000000000a7b82 */ /* 0x0002e60000000a00 */
[----:B------:R1:W-:Y:S04]  /*01b0*/  STL.64 [R1+0x8], R14 ;  /* 0x0000080e01007387 */ /* 0x0003e80000100a00 */
[----:B------:R1:W-:Y:S04]  /*01c0*/  STL.64 [R1+0x10], R12 ;  /* 0x0000100c01007387 */ /* 0x0003e80000100a00 */
[----:B------:R1:W-:Y:S01]  /*01d0*/  STL.64 [R1+0x18], R16 ;  /* 0x0000181001007387 */ /* 0x0003e20000100a00 */
[----:B0-----:R-:W-:-:S02]  /*01e0*/  MOV R4, UR4 ;  /* 0x0000000400047c02 */ /* 0x001fc40008000f00 */
[----:B------:R-:W-:Y:S01]  /*01f0*/  MOV R5, UR5 ;  /* 0x0000000500057c02 */ /* 0x000fe20008000f00 */
[----:B--23--:R1:W-:Y:S06]  /*0200*/  STL.64 [R1+0x20], R8 ;  /* 0x0000200801007387 */ /* 0x00c3ec0000100a00 */
[----:B------:R-:W-:-:S07]  /*0210*/  LEPC R20, `(.L_x_2) ;  /* 0x000000001014794e */ /* 0x000fce0000000000 */
[----:B-1----:R-:W-:Y:S05]  /*0220*/  CALL.ABS.NOINC R10 ;  /* 0x000000000a007343 */ /* 0x002fea0003c00000 */
.L_x_2:
[----:B------:R-:W-:Y:S05]  /*0230*/  EXIT ;  /* 0x000000000000794d */ /* 0x000fea0003800000 */
.L_x_3:
        /* <DEDUP_REMOVED lines=12> */
.L_x_7:


//--------------------- .text._Z7print1DPi4dim3   --------------------------
	.section	.text._Z7print1DPi4dim3,"ax",@progbits
	.align	128
        .global         _Z7print1DPi4dim3
        .type           _Z7print1DPi4dim3,@function
        .size           _Z7print1DPi4dim3,(.L_x_8 - _Z7print1DPi4dim3)
        .other          _Z7print1DPi4dim3,@"STO_CUDA_ENTRY STV_DEFAULT"
_Z7print1DPi4dim3:
.text._Z7print1DPi4dim3:
[----:B------:R-:W0:Y:S01]  /*0000*/  LDC R1, c[0x0][0x37c] ;  /* 0x0000df00ff017b82 */ /* 0x000e220000000800 */
[----:B------:R-:W1:Y:S01]  /*0010*/  S2R R12, SR_CTAID.X ;  /* 0x00000000000c7919 */ /* 0x000e620000002500 */
[----:B------:R-:W2:Y:S06]  /*0020*/  LDCU UR5, c[0x0][0x2fc] ;  /* 0x00005f80ff0577ac */ /* 0x000eac0008000800 */
[----:B------:R-:W1:Y:S01]  /*0030*/  LDC R15, c[0x0][0x360] ;  /* 0x0000d800ff0f7b82 */ /* 0x000e620000000800 */
[----:B0-----:R-:W-:Y:S01]  /*0040*/  VIADD R1, R1, 0xffffffe8 ;  /* 0xffffffe801017836 */ /* 0x001fe20000000000 */
[----:B------:R-:W1:Y:S01]  /*0050*/  S2R R13, SR_TID.X ;  /* 0x00000000000d7919 */ /* 0x000e620000002100 */
[----:B------:R-:W0:Y:S05]  /*0060*/  LDCU UR4, c[0x0][0x2f8] ;  /* 0x00005f00ff0477ac */ /* 0x000e2a0008000800 */
[----:B------:R-:W3:Y:S01]  /*0070*/  LDC R14, c[0x0][0x388] ;  /* 0x0000e200ff0e7b82 */ /* 0x000ee20000000800 */
[----:B0-----:R-:W-:-:S05]  /*0080*/  IADD3 R6, P1, PT, R1, UR4, RZ ;  /* 0x0000000401067c10 */ /* 0x001fca000ff3e0ff */
[----:B--2---:R-:W-:Y:S02]  /*0090*/  IMAD.X R7, RZ, RZ, UR5, P1 ;  /* 0x00000005ff077e24 */ /* 0x004fe400088e06ff */
[----:B-1----:R-:W-:-:S05]  /*00a0*/  IMAD R9, R12, R15, R13 ;  /* 0x0000000f0c097224 */ /* 0x002fca00078e020d */
[----:B---3--:R-:W-:-:S13]  /*00b0*/  ISETP.GE.U32.AND P0, PT, R9, R14, PT ;  /* 0x0000000e0900720c */ /* 0x008fda0003f06070 */
[----:B------:R-:W-:Y:S05]  /*00c0*/  @P0 EXIT ;  /* 0x000000000000094d */ /* 0x000fea0003800000 */
[----:B------:R-:W0:Y:S01]  /*00d0*/  LDC.64 R2, c[0x0][0x380] ;  /* 0x0000e000ff027b82 */ /* 0x000e220000000a00 */
[----:B------:R-:W1:Y:S01]  /*00e0*/  LDCU.64 UR4, c[0x0][0x358] ;  /* 0x00006b00ff0477ac */ /* 0x000e620008000a00 */
[----:B0-----:R-:W-:-:S05]  /*00f0*/  IMAD.WIDE R2, R9, 0x4, R2 ;  /* 0x0000000409027825 */ /* 0x001fca00078e0202 */
[----:B-1----:R-:W2:Y:S01]  /*0100*/  LDG.E R8, desc[UR4][R2.64] ;  /* 0x0000000402087981 */ /* 0x002ea2000c1e1900 */
[----:B------:R-:W-:Y:S01]  /*0110*/  MOV R0, 0x0 ;  /* 0x0000000000007802 */ /* 0x000fe20000000f00 */
[----:B------:R-:W0:Y:S02]  /*0120*/  LDCU.64 UR4, c[0x4][0x8] ;  /* 0x01000100ff0477ac */ /* 0x000e240008000a00 */
[----:B------:R1:W-:Y:S01]  /*0130*/  STL.64 [R1], R14 ;  /* 0x0000000e01007387 */ /* 0x0003e20000100a00 */
[----:B------:R1:W3:Y:S03]  /*0140*/  LDC.64 R10, c[0x4][R0] ;  /* 0x01000000000a7b82 */ /* 0x0002e60000000a00 */
[----:B------:R1:W-:Y:S01]  /*0150*/  STL.64 [R1+0x8], R12 ;  /* 0x0000080c01007387 */ /* 0x0003e20000100a00 */
[----:B0-----:R-:W-:Y:S01]  /*0160*/  MOV R4, UR4 ;  /* 0x0000000400047c02 */ /* 0x001fe20008000f00 */
[----:B------:R-:W-:-:S02]  /*0170*/  IMAD.U32 R5, RZ, RZ, UR5 ;  /* 0x00000005ff057e24 */ /* 0x000fc4000f8e00ff */
[----:B--23--:R1:W-:Y:S05]  /*0180*/  STL.64 [R1+0x10], R8 ;  /* 0x0000100801007387 */ /* 0x00c3ea0000100a00 */
[----:B------:R-:W-:-:S07]  /*0190*/  LEPC R20, `(.L_x_4) ;  /* 0x000000001014794e */ /* 0x000fce0000000000 */
[----:B-1----:R-:W-:Y:S05]  /*01a0*/  CALL.ABS.NOINC R10 ;  /* 0x000000000a007343 */ /* 0x002fea0003c00000 */
.L_x_4:
[----:B------:R-:W-:Y:S05]  /*01b0*/  EXIT ;  /* 0x000000000000794d */ /* 0x000fea0003800000 */
.L_x_5:
        /* <DEDUP_REMOVED lines=12> */
.L_x_8:


//--------------------- .nv.global.init           --------------------------
	.section	.nv.global.init,"aw",@progbits
.nv.global.init:
	.type		$str,@object
	.size		$str,($str$1 - $str)
$str:
        /*0000*/ 	.byte	0x73, 0x69, 0x7a, 0x65, 0x28, 0x25, 0x64, 0x29, 0x2c, 0x20, 0x62, 0x6c, 0x6f, 0x63, 0x6b, 0x44
        /*0010*/ 	.byte	0x69, 0x6d, 0x28, 0x25, 0x64, 0x29, 0x2c, 0x20, 0x62, 0x6c, 0x6f, 0x63, 0x6b, 0x49, 0x64, 0x78
        /*0020*/ 	.byte	0x28, 0x25, 0x64, 0x29, 0x2c, 0x20, 0x74, 0x68, 0x72, 0x65, 0x61, 0x64, 0x49, 0x64, 0x78, 0x28
        /*0030*/ 	.byte	0x25, 0x64, 0x29, 0x2c, 0x20, 0x69, 0x6e, 0x70, 0x75, 0x74, 0x28, 0x25, 0x64, 0x29, 0x2c, 0x20
        /*0040*/ 	.byte	0x67, 0x69, 0x64, 0x28, 0x25, 0x64, 0x29, 0x0a, 0x00
	.type		$str$1,@object
	.size		$str$1,($str$2 - $str$1)
$str$1:
        /*0049*/ 	.byte	0x73, 0x69, 0x7a, 0x65, 0x28, 0x25, 0x64, 0x2c, 0x25, 0x64, 0x29, 0x2c, 0x20, 0x62, 0x6c, 0x6f
        /*0059*/ 	.byte	0x63, 0x6b, 0x44, 0x69, 0x6d, 0x28, 0x25, 0x64, 0x2c, 0x25, 0x64, 0x29, 0x2c, 0x20, 0x62, 0x6c
        /*0069*/ 	.byte	0x6f, 0x63, 0x6b, 0x49, 0x64, 0x78, 0x28, 0x25, 0x64, 0x2c, 0x25, 0x64, 0x29, 0x2c, 0x20, 0x74
        /*0079*/ 	.byte	0x68, 0x72, 0x65, 0x61, 0x64, 0x49, 0x64, 0x78, 0x28, 0x25, 0x64, 0x2c, 0x25, 0x64, 0x29, 0x2c
        /*0089*/ 	.byte	0x20, 0x69, 0x6e, 0x70, 0x75, 0x74, 0x28, 0x25, 0x64, 0x29, 0x2c, 0x20, 0x67, 0x69, 0x64, 0x28
        /*0099*/ 	.byte	0x25, 0x64, 0x29, 0x0a, 0x00
	.type		$str$2,@object
	.size		$str$2,(.L_2 - $str$2)
$str$2:
        /*009e*/ 	.byte	0x73, 0x69, 0x7a, 0x65, 0x28, 0x25, 0x64, 0x2c, 0x25, 0x64, 0x2c, 0x25, 0x64, 0x29, 0x2c, 0x20
        /*00ae*/ 	.byte	0x62, 0x6c, 0x6f, 0x63, 0x6b, 0x44, 0x69, 0x6d, 0x28, 0x25, 0x64, 0x2c, 0x25, 0x64, 0x2c, 0x25
        /*00be*/ 	.byte	0x64, 0x29, 0x2c, 0x20, 0x62, 0x6c, 0x6f, 0x63, 0x6b, 0x49, 0x64, 0x78, 0x28, 0x25, 0x64, 0x2c
        /*00ce*/ 	.byte	0x25, 0x64, 0x2c, 0x25, 0x64, 0x29, 0x2c, 0x20, 0x74, 0x68, 0x72, 0x65, 0x61, 0x64, 0x49, 0x64
        /*00de*/ 	.byte	0x78, 0x28, 0x25, 0x64, 0x2c, 0x25, 0x64, 0x2c, 0x25, 0x64, 0x29, 0x2c, 0x20, 0x69, 0x6e, 0x70
        /*00ee*/ 	.byte	0x75, 0x74, 0x28, 0x25, 0x64, 0x29, 0x2c, 0x20, 0x67, 0x69, 0x64, 0x28, 0x25, 0x64, 0x29, 0x0a
        /*00fe*/ 	.byte	0x00
.L_2:


//--------------------- .nv.shared.reserved.0     --------------------------
	.section	.nv.shared.reserved.0,"aw",@nobits
	.weak		__nv_reservedSMEM_offset_0_alias
	.size		__nv_reservedSMEM_offset_0_alias, 0, 64
	.other		__nv_reservedSMEM_offset_0_alias,@"STO_CUDA_RESERVED_SHARED STV_DEFAULT"
__nv_reservedSMEM_offset_0_alias:
	.zero		0
	.zero		64


//--------------------- .nv.constant0._Z7print3DPi4dim3 --------------------------
	.section	.nv.constant0._Z7print3DPi4dim3,"a",@progbits
	.sectionflags	@""
	.align	4
.nv.constant0._Z7print3DPi4dim3:
	.zero		916


//--------------------- .nv.constant0._Z7print2DPi4dim3 --------------------------
	.section	.nv.constant0._Z7print2DPi4dim3,"a",@progbits
	.sectionflags	@""
	.align	4
.nv.constant0._Z7print2DPi4dim3:
	.zero		916


//--------------------- .nv.constant0._Z7print1DPi4dim3 --------------------------
	.section	.nv.constant0._Z7print1DPi4dim3,"a",@progbits
	.sectionflags	@""
	.align	4
.nv.constant0._Z7print1DPi4dim3:
	.zero		916


//--------------------- SYMBOLS --------------------------

	.type		.nv.reservedSmem.offset0,@object
	.size		.nv.reservedSmem.offset0,0x4
	.type		vprintf,@function
